//
// Generated by NVIDIA NVVM Compiler
//
// Compiler Build ID: CL-36424714
// Cuda compilation tools, release 13.0, V13.0.88
// Based on NVVM 20.0.0
//

.version 9.0
.target sm_100
.address_size 64

	// .globl	_Z21matrixTransposeSharedPKfPfii
// _ZZ21matrixTransposeSharedPKfPfiiE4tile has been demoted

.visible .entry _Z21matrixTransposeSharedPKfPfii(
	.param .u64 .ptr .align 1 _Z21matrixTransposeSharedPKfPfii_param_0,
	.param .u64 .ptr .align 1 _Z21matrixTransposeSharedPKfPfii_param_1,
	.param .u32 _Z21matrixTransposeSharedPKfPfii_param_2,
	.param .u32 _Z21matrixTransposeSharedPKfPfii_param_3
)
{
	.reg .pred 	%p<7>;
	.reg .b32 	%r<25>;
	.reg .b32 	%f<3>;
	.reg .b64 	%rd<9>;
	// demoted variable
	.shared .align 4 .b8 _ZZ21matrixTransposeSharedPKfPfiiE4tile[80];
	ld.param.u64 	%rd1, [_Z21matrixTransposeSharedPKfPfii_param_0];
	ld.param.u64 	%rd2, [_Z21matrixTransposeSharedPKfPfii_param_1];
	ld.param.u32 	%r7, [_Z21matrixTransposeSharedPKfPfii_param_2];
	ld.param.u32 	%r9, [_Z21matrixTransposeSharedPKfPfii_param_3];
	mov.u32 	%r10, %ctaid.x;
	shl.b32 	%r11, %r10, 2;
	mov.u32 	%r1, %tid.x;
	add.s32 	%r2, %r11, %r1;
	mov.u32 	%r12, %ctaid.y;
	shl.b32 	%r13, %r12, 2;
	mov.u32 	%r3, %tid.y;
	add.s32 	%r14, %r13, %r3;
	add.s32 	%r5, %r13, %r1;
	add.s32 	%r6, %r11, %r3;
	setp.ge.s32 	%p1, %r2, %r7;
	setp.ge.s32 	%p2, %r14, %r9;
	or.pred  	%p3, %p1, %p2;
	@%p3 bra 	$L__BB0_2;
	cvta.to.global.u64 	%rd3, %rd1;
	mad.lo.s32 	%r15, %r7, %r14, %r2;
	mul.wide.s32 	%rd4, %r15, 4;
	add.s64 	%rd5, %rd3, %rd4;
	ld.global.f32 	%f1, [%rd5];
	mov.u32 	%r16, _ZZ21matrixTransposeSharedPKfPfiiE4tile;
	mad.lo.s32 	%r17, %r3, 20, %r16;
	shl.b32 	%r18, %r1, 2;
	add.s32 	%r19, %r17, %r18;
	st.shared.f32 	[%r19], %f1;
$L__BB0_2:
	bar.sync 	0;
	setp.ge.s32 	%p4, %r5, %r9;
	setp.ge.s32 	%p5, %r6, %r7;
	or.pred  	%p6, %p5, %p4;
	@%p6 bra 	$L__BB0_4;
	mov.u32 	%r20, _ZZ21matrixTransposeSharedPKfPfiiE4tile;
	mad.lo.s32 	%r21, %r1, 20, %r20;
	shl.b32 	%r22, %r3, 2;
	add.s32 	%r23, %r21, %r22;
	ld.shared.f32 	%f2, [%r23];
	mad.lo.s32 	%r24, %r9, %r6, %r5;
	cvta.to.global.u64 	%rd6, %rd2;
	mul.wide.s32 	%rd7, %r24, 4;
	add.s64 	%rd8, %rd6, %rd7;
	st.global.f32 	[%rd8], %f2;
$L__BB0_4:
	ret;

}


// ===== COMPILED SASS (sm_100) =====

	.target	sm_100

	.elftype	@"ET_EXEC"


//--------------------- .note.nv.tkinfo           --------------------------
	.section	.note.nv.tkinfo,"",@"SHT_NOTE"
	.sectionflags	@"SHF_NOTE_NV_TKINFO"
	.tkinfo
        /*0018*/ 	.word	0x00000002
        /*0030*/ 	.string	""
        /*0030*/ 	.string	"ptxas"
        /*0030*/ 	.string	"Cuda compilation tools, release 13.0, V13.0.88"
        /*0030*/ 	.string	"Build cuda_13.0.r13.0/compiler.36424714_0"
        /*0030*/ 	.string	"-arch sm_100 -m 64 "



//--------------------- .note.nv.cuinfo           --------------------------
	.section	.note.nv.cuinfo,"",@"SHT_NOTE"
	.sectionflags	@"SHF_NOTE_NV_CUINFO"
        /*0018*/ 	.short	0x0002
        /*001a*/ 	.short	0x0064
        /*001c*/ 	.short	0x0082
	.zero		2


//--------------------- .nv.info                  --------------------------
	.section	.nv.info,"",@"SHT_CUDA_INFO"
	.align	4


	//----- nvinfo : EIATTR_REGCOUNT
	.align		4
        /*0000*/ 	.byte	0x04, 0x2f
        /*0002*/ 	.short	(.L_1 - .L_0)
	.align		4
.L_0:
        /*0004*/ 	.word	index@(_Z21matrixTransposeSharedPKfPfii)
        /*0008*/ 	.word	0x0000000e


	//----- nvinfo : EIATTR_FRAME_SIZE
	.align		4
.L_1:
        /*000c*/ 	.byte	0x04, 0x11
        /*000e*/ 	.short	(.L_3 - .L_2)
	.align		4
.L_2:
        /*0010*/ 	.word	index@(_Z21matrixTransposeSharedPKfPfii)
        /*0014*/ 	.word	0x00000000


	//----- nvinfo : EIATTR_MIN_STACK_SIZE
	.align		4
.L_3:
        /*0018*/ 	.byte	0x04, 0x12
        /*001a*/ 	.short	(.L_5 - .L_4)
	.align		4
.L_4:
        /*001c*/ 	.word	index@(_Z21matrixTransposeSharedPKfPfii)
        /*0020*/ 	.word	0x00000000
.L_5:


//--------------------- .nv.compat                --------------------------
	.section	.nv.compat,"",@"SHT_CUDA_COMPAT_INFO"
	.align	4
        /*0000*/ 	.byte	0x02, 0x09, 0x00, 0x00, 0x02, 0x02, 0x01, 0x00, 0x02, 0x05, 0x05, 0x00, 0x03, 0x07, 0x01, 0x01
        /*0010*/ 	.byte	0x02, 0x03, 0x00, 0x00, 0x02, 0x06, 0x01, 0x00, 0x04, 0x0b, 0x08, 0x00, 0x09, 0x00, 0x00, 0x00
        /*0020*/ 	.byte	0x00, 0x00, 0x00, 0x00


//--------------------- .nv.info._Z21matrixTransposeSharedPKfPfii --------------------------
	.section	.nv.info._Z21matrixTransposeSharedPKfPfii,"",@"SHT_CUDA_INFO"
	.sectionflags	@""
	.align	4


	//----- nvinfo : EIATTR_CUDA_API_VERSION
	.align		4
        /*0000*/ 	.byte	0x04, 0x37
        /*0002*/ 	.short	(.L_7 - .L_6)
.L_6:
        /*0004*/ 	.word	0x00000082


	//----- nvinfo : EIATTR_KPARAM_INFO
	.align		4
.L_7:
        /*0008*/ 	.byte	0x04, 0x17
        /*000a*/ 	.short	(.L_9 - .L_8)
.L_8:
        /*000c*/ 	.word	0x00000000
        /*0010*/ 	.short	0x0003
        /*0012*/ 	.short	0x0014
        /*0014*/ 	.byte	0x00, 0xf0, 0x11, 0x00


	//----- nvinfo : EIATTR_KPARAM_INFO
	.align		4
.L_9:
        /*0018*/ 	.byte	0x04, 0x17
        /*001a*/ 	.short	(.L_11 - .L_10)
.L_10:
        /*001c*/ 	.word	0x00000000
        /*0020*/ 	.short	0x0002
        /*0022*/ 	.short	0x0010
        /*0024*/ 	.byte	0x00, 0xf0, 0x11, 0x00


	//----- nvinfo : EIATTR_KPARAM_INFO
	.align		4
.L_11:
        /*0028*/ 	.byte	0x04, 0x17
        /*002a*/ 	.short	(.L_13 - .L_12)
.L_12:
        /*002c*/ 	.word	0x00000000
        /*0030*/ 	.short	0x0001
        /*0032*/ 	.short	0x0008
        /*0034*/ 	.byte	0x00, 0xf5, 0x21, 0x00


	//----- nvinfo : EIATTR_KPARAM_INFO
	.align		4
.L_13:
        /*0038*/ 	.byte	0x04, 0x17
        /*003a*/ 	.short	(.L_15 - .L_14)
.L_14:
        /*003c*/ 	.word	0x00000000
        /*0040*/ 	.short	0x0000
        /*0042*/ 	.short	0x0000
        /*0044*/ 	.byte	0x00, 0xf5, 0x21, 0x00


	//----- nvinfo : EIATTR_SPARSE_MMA_MASK
	.align		4
.L_15:
        /*0048*/ 	.byte	0x03, 0x50
        /*004a*/ 	.short	0x0000


	//----- nvinfo : EIATTR_MAXREG_COUNT
	.align		4
        /*004c*/ 	.byte	0x03, 0x1b
        /*004e*/ 	.short	0x00ff


	//----- nvinfo : EIATTR_NUM_BARRIERS
	.align		4
        /*0050*/ 	.byte	0x02, 0x4c
        /*0052*/ 	.byte	0x01
	.zero		1


	//----- nvinfo : EIATTR_MERCURY_ISA_VERSION
	.align		4
        /*0054*/ 	.byte	0x03, 0x5f
        /*0056*/ 	.short	0x0101


	//----- nvinfo : EIATTR_VRC_CTA_INIT_COUNT
	.align		4
        /*0058*/ 	.byte	0x02, 0x4a
	.zero		1
	.zero		1


	//----- nvinfo : EIATTR_EXIT_INSTR_OFFSETS
	.align		4
        /*005c*/ 	.byte	0x04, 0x1c
        /*005e*/ 	.short	(.L_17 - .L_16)


	//   ....[0]....
.L_16:
        /*0060*/ 	.word	0x000001a0


	//   ....[1]....
        /*0064*/ 	.word	0x00000250


	//----- nvinfo : EIATTR_CBANK_PARAM_SIZE
	.align		4
.L_17:
        /*0068*/ 	.byte	0x03, 0x19
        /*006a*/ 	.short	0x0018


	//----- nvinfo : EIATTR_PARAM_CBANK
	.align		4
        /*006c*/ 	.byte	0x04, 0x0a
        /*006e*/ 	.short	(.L_19 - .L_18)
	.align		4
.L_18:
        /*0070*/ 	.word	index@(.nv.constant0._Z21matrixTransposeSharedPKfPfii)
        /*0074*/ 	.short	0x0380
        /*0076*/ 	.short	0x0018


	//----- nvinfo : EIATTR_SW_WAR
	.align		4
.L_19:
        /*0078*/ 	.byte	0x04, 0x36
        /*007a*/ 	.short	(.L_21 - .L_20)
.L_20:
        /*007c*/ 	.word	0x00000008
.L_21:


//--------------------- .nv.callgraph             --------------------------
	.section	.nv.callgraph,"",@"SHT_CUDA_CALLGRAPH"
	.align	4
	.sectionentsize	8
	.align		4
        /*0000*/ 	.word	0x00000000
	.align		4
        /*0004*/ 	.word	0xffffffff
	.align		4
        /*0008*/ 	.word	0x00000000
	.align		4
        /*000c*/ 	.word	0xfffffffe
	.align		4
        /*0010*/ 	.word	0x00000000
	.align		4
        /*0014*/ 	.word	0xfffffffd
	.align		4
        /*0018*/ 	.word	0x00000000
	.align		4
        /*001c*/ 	.word	0xfffffffc


//--------------------- .text._Z21matrixTransposeSharedPKfPfii --------------------------
	.section	.text._Z21matrixTransposeSharedPKfPfii,"ax",@progbits
	.align	128
        .global         _Z21matrixTransposeSharedPKfPfii
        .type           _Z21matrixTransposeSharedPKfPfii,@function
        .size           _Z21matrixTransposeSharedPKfPfii,(.L_x_1 - _Z21matrixTransposeSharedPKfPfii)
        .other          _Z21matrixTransposeSharedPKfPfii,@"STO_CUDA_ENTRY STV_DEFAULT"
_Z21matrixTransposeSharedPKfPfii:
.text._Z21matrixTransposeSharedPKfPfii:
[----:B------:R-:W-:Y:S01]  /*0000*/  LDC R1, c[0x0][0x37c] ;  /* 0x0000df00ff017b82 */ /* 0x000fe20000000800 */
[----:B------:R-:W0:Y:S01]  /*0010*/  S2R R11, SR_TID.Y ;  /* 0x00000000000b7919 */ /* 0x000e220000002200 */
[----:B------:R-:W1:Y:S01]  /*0020*/  LDCU.64 UR6, c[0x0][0x390] ;  /* 0x00007200ff0677ac */ /* 0x000e620008000a00 */
[----:B------:R-:W0:Y:S01]  /*0030*/  S2R R8, SR_CTAID.Y ;  /* 0x0000000000087919 */ /* 0x000e220000002600 */
[----:B------:R-:W2:Y:S01]  /*0040*/  LDCU.64 UR4, c[0x0][0x358] ;  /* 0x00006b00ff0477ac */ /* 0x000ea20008000a00 */
[----:B------:R-:W3:Y:S01]  /*0050*/  S2R R6, SR_CTAID.X ;  /* 0x0000000000067919 */ /* 0x000ee20000002500 */
[----:B------:R-:W3:Y:S01]  /*0060*/  S2R R9, SR_TID.X ;  /* 0x0000000000097919 */ /* 0x000ee20000002100 */
[----:B0-----:R-:W-:-:S05]  /*0070*/  IMAD R5, R8, 0x4, R11 ;  /* 0x0000000408057824 */ /* 0x001fca00078e020b */
[----:B-1----:R-:W-:Y:S01]  /*0080*/  ISETP.GE.AND P0, PT, R5, UR7, PT ;  /* 0x0000000705007c0c */ /* 0x002fe2000bf06270 */
[----:B---3--:R-:W-:-:S05]  /*0090*/  IMAD R0, R6, 0x4, R9 ;  /* 0x0000000406007824 */ /* 0x008fca00078e0209 */
[----:B------:R-:W-:-:S13]  /*00a0*/  ISETP.GE.OR P0, PT, R0, UR6, P0 ;  /* 0x0000000600007c0c */ /* 0x000fda0008706670 */
[----:B------:R-:W0:Y:S01]  /*00b0*/  @!P0 LDC.64 R2, c[0x0][0x380] ;  /* 0x0000e000ff028b82 */ /* 0x000e220000000a00 */
[----:B------:R-:W-:-:S04]  /*00c0*/  @!P0 IMAD R5, R5, UR6, R0 ;  /* 0x0000000605058c24 */ /* 0x000fc8000f8e0200 */
[----:B0-----:R-:W-:-:S06]  /*00d0*/  @!P0 IMAD.WIDE R2, R5, 0x4, R2 ;  /* 0x0000000405028825 */ /* 0x001fcc00078e0202 */
[----:B--2---:R-:W2:Y:S01]  /*00e0*/  @!P0 LDG.E R2, desc[UR4][R2.64] ;  /* 0x0000000402028981 */ /* 0x004ea2000c1e1900 */
[----:B------:R-:W-:Y:S02]  /*00f0*/  @!P0 MOV R4, 0x400 ;  /* 0x0000040000048802 */ /* 0x000fe40000000f00 */
[----:B------:R-:W-:Y:S01]  /*0100*/  LEA R0, R8, R9, 0x2 ;  /* 0x0000000908007211 */ /* 0x000fe200078e10ff */
[----:B------:R-:W0:Y:S03]  /*0110*/  @!P0 S2R R5, SR_CgaCtaId ;  /* 0x0000000000058919 */ /* 0x000e260000008800 */
[----:B------:R-:W-:Y:S02]  /*0120*/  ISETP.GE.AND P1, PT, R0, UR7, PT ;  /* 0x0000000700007c0c */ /* 0x000fe4000bf26270 */
[----:B0-----:R-:W-:Y:S01]  /*0130*/  @!P0 LEA R4, R5, R4, 0x18 ;  /* 0x0000000405048211 */ /* 0x001fe200078ec0ff */
[----:B------:R-:W-:-:S04]  /*0140*/  IMAD R5, R6, 0x4, R11 ;  /* 0x0000000406057824 */ /* 0x000fc800078e020b */
[----:B------:R-:W-:Y:S01]  /*0150*/  @!P0 IMAD R4, R11, 0x14, R4 ;  /* 0x000000140b048824 */ /* 0x000fe200078e0204 */
[----:B------:R-:W-:-:S04]  /*0160*/  ISETP.GE.OR P1, PT, R5, UR6, P1 ;  /* 0x0000000605007c0c */ /* 0x000fc80008f26670 */
[----:B------:R-:W-:-:S05]  /*0170*/  @!P0 LEA R7, R9, R4, 0x2 ;  /* 0x0000000409078211 */ /* 0x000fca00078e10ff */
[----:B--2---:R0:W-:Y:S01]  /*0180*/  @!P0 STS [R7], R2 ;  /* 0x0000000207008388 */ /* 0x0041e20000000800 */
[----:B------:R-:W-:Y:S06]  /*0190*/  BAR.SYNC.DEFER_BLOCKING 0x0 ;  /* 0x0000000000007b1d */ /* 0x000fec0000010000 */
[----:B------:R-:W-:Y:S05]  /*01a0*/  @P1 EXIT ;  /* 0x000000000000194d */ /* 0x000fea0003800000 */
[----:B------:R-:W1:Y:S01]  /*01b0*/  S2R R3, SR_CgaCtaId ;  /* 0x0000000000037919 */ /* 0x000e620000008800 */
[----:B0-----:R-:W-:Y:S01]  /*01c0*/  MOV R2, 0x400 ;  /* 0x0000040000027802 */ /* 0x001fe20000000f00 */
[----:B------:R-:W-:-:S03]  /*01d0*/  IMAD R5, R5, UR7, R0 ;  /* 0x0000000705057c24 */ /* 0x000fc6000f8e0200 */
[----:B-1----:R-:W-:-:S05]  /*01e0*/  LEA R2, R3, R2, 0x18 ;  /* 0x0000000203027211 */ /* 0x002fca00078ec0ff */
[----:B------:R-:W-:-:S04]  /*01f0*/  IMAD R2, R9, 0x14, R2 ;  /* 0x0000001409027824 */ /* 0x000fc800078e0202 */
[----:B------:R-:W-:Y:S02]  /*0200*/  IMAD R4, R11, 0x4, R2 ;  /* 0x000000040b047824 */ /* 0x000fe400078e0202 */
[----:B------:R-:W0:Y:S03]  /*0210*/  LDC.64 R2, c[0x0][0x388] ;  /* 0x0000e200ff027b82 */ /* 0x000e260000000a00 */
[----:B------:R-:W1:Y:S01]  /*0220*/  LDS R7, [R4] ;  /* 0x0000000004077984 */ /* 0x000e620000000800 */
[----:B0-----:R-:W-:-:S05]  /*0230*/  IMAD.WIDE R2, R5, 0x4, R2 ;  /* 0x0000000405027825 */ /* 0x001fca00078e0202 */
[----:B-1----:R-:W-:Y:S01]  /*0240*/  STG.E desc[UR4][R2.64], R7 ;  /* 0x0000000702007986 */ /* 0x002fe2000c101904 */
[----:B------:R-:W-:Y:S05]  /*0250*/  EXIT ;  /* 0x000000000000794d */ /* 0x000fea0003800000 */
.L_x_0:
[----:B------:R-:W-:-:S00]  /*0260*/  BRA `(.L_x_0) ;  /* 0xfffffffc00fc7947 */ /* 0x000fc0000383ffff */
[----:B------:R-:W-:-:S00]  /*0270*/  NOP ;  /* 0x0000000000007918 */ /* 0x000fc00000000000 */
        /* <DEDUP_REMOVED lines=8> */
.L_x_1:


//--------------------- .nv.shared._Z21matrixTransposeSharedPKfPfii --------------------------
	.section	.nv.shared._Z21matrixTransposeSharedPKfPfii,"aw",@nobits
	.sectionflags	@""
	.align	4
.nv.shared._Z21matrixTransposeSharedPKfPfii:
	.zero		1104


//--------------------- .nv.shared.reserved.0     --------------------------
	.section	.nv.shared.reserved.0,"aw",@nobits
	.weak		__nv_reservedSMEM_offset_0_alias
	.size		__nv_reservedSMEM_offset_0_alias, 0, 64
	.other		__nv_reservedSMEM_offset_0_alias,@"STO_CUDA_RESERVED_SHARED STV_DEFAULT"
__nv_reservedSMEM_offset_0_alias:
	.zero		0
	.zero		64


//--------------------- .nv.constant0._Z21matrixTransposeSharedPKfPfii --------------------------
	.section	.nv.constant0._Z21matrixTransposeSharedPKfPfii,"a",@progbits
	.sectionflags	@""
	.align	4
.nv.constant0._Z21matrixTransposeSharedPKfPfii:
	.zero		920


//--------------------- SYMBOLS --------------------------

	.type		.nv.reservedSmem.offset0,@object
	.size		.nv.reservedSmem.offset0,0x4
	.type		.nv.reservedSmem.cap,@object
	.size		.nv.reservedSmem.cap,0x4
